//
// Generated by NVIDIA NVVM Compiler
//
// Compiler Build ID: CL-36424714
// Cuda compilation tools, release 13.0, V13.0.88
// Based on NVVM 20.0.0
//

.version 9.0
.target sm_100
.address_size 64

	// .globl	pfxsum
// _ZZ6pfxsumE8g_shared has been demoted
// _ZZ7tpfxsumIiLi256EEvPT_S1_iE8g_shared has been demoted

.visible .entry pfxsum(
	.param .u64 .ptr .align 1 pfxsum_param_0,
	.param .u64 .ptr .align 1 pfxsum_param_1,
	.param .u32 pfxsum_param_2
)
{
	.reg .pred 	%p<13>;
	.reg .b32 	%r<64>;
	.reg .b32 	%f<2>;
	.reg .b64 	%rd<9>;
	// demoted variable
	.shared .align 4 .b8 _ZZ6pfxsumE8g_shared[1024];
	ld.param.u64 	%rd4, [pfxsum_param_0];
	ld.param.u64 	%rd3, [pfxsum_param_1];
	ld.param.u32 	%r20, [pfxsum_param_2];
	cvta.to.global.u64 	%rd5, %rd4;
	mov.u32 	%r1, %tid.x;
	shl.b32 	%r2, %r1, 1;
	or.b32  	%r3, %r2, 1;
	setp.ge.s32 	%p1, %r2, %r20;
	mul.wide.u32 	%rd6, %r2, 4;
	add.s64 	%rd1, %rd5, %rd6;
	mov.b32 	%r57, 0;
	@%p1 bra 	$L__BB0_2;
	ld.global.u32 	%r57, [%rd1];
$L__BB0_2:
	shl.b32 	%r23, %r2, 2;
	mov.u32 	%r24, _ZZ6pfxsumE8g_shared;
	add.s32 	%r6, %r24, %r23;
	st.shared.u32 	[%r6], %r57;
	setp.ge.s32 	%p2, %r3, %r20;
	mov.b32 	%r58, 0;
	@%p2 bra 	$L__BB0_4;
	ld.global.u32 	%r58, [%rd1+4];
$L__BB0_4:
	st.shared.u32 	[%r6+4], %r58;
	cvt.rn.f32.s32 	%f1, %r20;
	mov.b32 	%r26, %f1;
	shr.u32 	%r27, %r26, 23;
	add.s32 	%r28, %r27, -127;
	mov.b32 	%r61, 1;
	shl.b32 	%r29, %r61, %r28;
	setp.lt.u32 	%p3, %r29, %r20;
	selp.u32 	%r30, 1, 0, %p3;
	shl.b32 	%r9, %r29, %r30;
	shr.s32 	%r59, %r9, 1;
	setp.lt.s32 	%p4, %r59, 1;
	@%p4 bra 	$L__BB0_9;
	mov.b32 	%r61, 1;
$L__BB0_6:
	bar.sync 	0;
	setp.ge.s32 	%p5, %r1, %r59;
	@%p5 bra 	$L__BB0_8;
	mul.lo.s32 	%r32, %r61, %r3;
	shl.b32 	%r33, %r32, 2;
	add.s32 	%r35, %r24, %r33;
	ld.shared.u32 	%r36, [%r35+-4];
	shl.b32 	%r37, %r61, 2;
	add.s32 	%r38, %r35, %r37;
	ld.shared.u32 	%r39, [%r38+-4];
	add.s32 	%r40, %r39, %r36;
	st.shared.u32 	[%r38+-4], %r40;
$L__BB0_8:
	shl.b32 	%r61, %r61, 1;
	shr.u32 	%r14, %r59, 1;
	setp.gt.u32 	%p6, %r59, 1;
	mov.u32 	%r59, %r14;
	@%p6 bra 	$L__BB0_6;
$L__BB0_9:
	setp.ne.s32 	%p7, %r1, 0;
	@%p7 bra 	$L__BB0_11;
	shl.b32 	%r41, %r9, 2;
	add.s32 	%r43, %r24, %r41;
	mov.b32 	%r44, 0;
	st.shared.u32 	[%r43+-4], %r44;
$L__BB0_11:
	setp.lt.s32 	%p8, %r9, 2;
	@%p8 bra 	$L__BB0_16;
	mov.b32 	%r63, 1;
$L__BB0_13:
	shr.u32 	%r61, %r61, 1;
	bar.sync 	0;
	setp.ge.u32 	%p9, %r1, %r63;
	@%p9 bra 	$L__BB0_15;
	mul.lo.s32 	%r46, %r61, %r3;
	shl.b32 	%r47, %r46, 2;
	add.s32 	%r49, %r24, %r47;
	ld.shared.u32 	%r50, [%r49+-4];
	shl.b32 	%r51, %r61, 2;
	add.s32 	%r52, %r49, %r51;
	ld.shared.u32 	%r53, [%r52+-4];
	st.shared.u32 	[%r49+-4], %r53;
	add.s32 	%r54, %r53, %r50;
	st.shared.u32 	[%r52+-4], %r54;
$L__BB0_15:
	shl.b32 	%r63, %r63, 1;
	setp.lt.s32 	%p10, %r63, %r9;
	@%p10 bra 	$L__BB0_13;
$L__BB0_16:
	setp.ge.s32 	%p11, %r2, %r20;
	bar.sync 	0;
	cvta.to.global.u64 	%rd7, %rd3;
	add.s64 	%rd2, %rd7, %rd6;
	@%p11 bra 	$L__BB0_18;
	ld.shared.u32 	%r55, [%r6];
	st.global.u32 	[%rd2], %r55;
$L__BB0_18:
	setp.ge.s32 	%p12, %r3, %r20;
	@%p12 bra 	$L__BB0_20;
	ld.shared.u32 	%r56, [%r6+4];
	st.global.u32 	[%rd2+4], %r56;
$L__BB0_20:
	bar.sync 	0;
	ret;

}
	// .globl	cpfxsum
.visible .entry cpfxsum(
	.param .u64 .ptr .align 1 cpfxsum_param_0,
	.param .u64 .ptr .align 1 cpfxsum_param_1,
	.param .u32 cpfxsum_param_2
)
{
	.reg .pred 	%p<8>;
	.reg .b32 	%r<52>;
	.reg .b64 	%rd<9>;
	// demoted variable
	.shared .align 4 .b8 _ZZ7tpfxsumIiLi256EEvPT_S1_iE8g_shared[1024];
	ld.param.u64 	%rd2, [cpfxsum_param_0];
	ld.param.u64 	%rd1, [cpfxsum_param_1];
	ld.param.u32 	%r15, [cpfxsum_param_2];
	cvta.to.global.u64 	%rd3, %rd2;
	mov.u32 	%r1, %tid.x;
	shl.b32 	%r2, %r1, 1;
	mul.wide.u32 	%rd4, %r2, 4;
	add.s64 	%rd5, %rd3, %rd4;
	ld.global.u32 	%r17, [%rd5];
	shl.b32 	%r18, %r1, 3;
	mov.u32 	%r19, _ZZ7tpfxsumIiLi256EEvPT_S1_iE8g_shared;
	add.s32 	%r3, %r19, %r18;
	st.shared.u32 	[%r3], %r17;
	or.b32  	%r4, %r2, 1;
	ld.global.u32 	%r20, [%rd5+4];
	st.shared.u32 	[%r3+4], %r20;
	shr.s32 	%r47, %r15, 1;
	setp.lt.s32 	%p1, %r47, 1;
	mov.b32 	%r49, 1;
	@%p1 bra 	$L__BB1_5;
	mov.b32 	%r49, 1;
$L__BB1_2:
	bar.sync 	0;
	setp.ge.s32 	%p2, %r1, %r47;
	@%p2 bra 	$L__BB1_4;
	mul.lo.s32 	%r22, %r49, %r4;
	shl.b32 	%r23, %r22, 2;
	add.s32 	%r25, %r19, %r23;
	ld.shared.u32 	%r26, [%r25+-4];
	shl.b32 	%r27, %r49, 2;
	add.s32 	%r28, %r25, %r27;
	ld.shared.u32 	%r29, [%r28+-4];
	add.s32 	%r30, %r29, %r26;
	st.shared.u32 	[%r28+-4], %r30;
$L__BB1_4:
	shl.b32 	%r49, %r49, 1;
	shr.u32 	%r9, %r47, 1;
	setp.gt.u32 	%p3, %r47, 1;
	mov.u32 	%r47, %r9;
	@%p3 bra 	$L__BB1_2;
$L__BB1_5:
	setp.ne.s32 	%p4, %r1, 0;
	@%p4 bra 	$L__BB1_7;
	shl.b32 	%r31, %r15, 2;
	add.s32 	%r33, %r19, %r31;
	mov.b32 	%r34, 0;
	st.shared.u32 	[%r33+-4], %r34;
$L__BB1_7:
	setp.lt.s32 	%p5, %r15, 2;
	@%p5 bra 	$L__BB1_12;
	mov.b32 	%r51, 1;
$L__BB1_9:
	shr.u32 	%r49, %r49, 1;
	bar.sync 	0;
	setp.ge.u32 	%p6, %r1, %r51;
	@%p6 bra 	$L__BB1_11;
	mul.lo.s32 	%r36, %r49, %r4;
	shl.b32 	%r37, %r36, 2;
	add.s32 	%r39, %r19, %r37;
	ld.shared.u32 	%r40, [%r39+-4];
	shl.b32 	%r41, %r49, 2;
	add.s32 	%r42, %r39, %r41;
	ld.shared.u32 	%r43, [%r42+-4];
	st.shared.u32 	[%r39+-4], %r43;
	add.s32 	%r44, %r43, %r40;
	st.shared.u32 	[%r42+-4], %r44;
$L__BB1_11:
	shl.b32 	%r51, %r51, 1;
	setp.lt.s32 	%p7, %r51, %r15;
	@%p7 bra 	$L__BB1_9;
$L__BB1_12:
	cvta.to.global.u64 	%rd6, %rd1;
	bar.sync 	0;
	ld.shared.u32 	%r45, [%r3];
	add.s64 	%rd8, %rd6, %rd4;
	st.global.u32 	[%rd8], %r45;
	ld.shared.u32 	%r46, [%r3+4];
	st.global.u32 	[%rd8+4], %r46;
	bar.sync 	0;
	ret;

}


// ===== COMPILED SASS (sm_100) =====

	.target	sm_100

	.elftype	@"ET_EXEC"


//--------------------- .note.nv.tkinfo           --------------------------
	.section	.note.nv.tkinfo,"",@"SHT_NOTE"
	.sectionflags	@"SHF_NOTE_NV_TKINFO"
	.tkinfo
        /*0018*/ 	.word	0x00000002
        /*0030*/ 	.string	""
        /*0030*/ 	.string	"ptxas"
        /*0030*/ 	.string	"Cuda compilation tools, release 13.0, V13.0.88"
        /*0030*/ 	.string	"Build cuda_13.0.r13.0/compiler.36424714_0"
        /*0030*/ 	.string	"-arch sm_100 -m 64 "



//--------------------- .note.nv.cuinfo           --------------------------
	.section	.note.nv.cuinfo,"",@"SHT_NOTE"
	.sectionflags	@"SHF_NOTE_NV_CUINFO"
        /*0018*/ 	.short	0x0002
        /*001a*/ 	.short	0x0064
        /*001c*/ 	.short	0x0082
	.zero		2


//--------------------- .nv.info                  --------------------------
	.section	.nv.info,"",@"SHT_CUDA_INFO"
	.align	4


	//----- nvinfo : EIATTR_REGCOUNT
	.align		4
        /*0000*/ 	.byte	0x04, 0x2f
        /*0002*/ 	.short	(.L_1 - .L_0)
	.align		4
.L_0:
        /*0004*/ 	.word	index@(pfxsum)
        /*0008*/ 	.word	0x0000000f


	//----- nvinfo : EIATTR_FRAME_SIZE
	.align		4
.L_1:
        /*000c*/ 	.byte	0x04, 0x11
        /*000e*/ 	.short	(.L_3 - .L_2)
	.align		4
.L_2:
        /*0010*/ 	.word	index@(pfxsum)
        /*0014*/ 	.word	0x00000000


	//----- nvinfo : EIATTR_REGCOUNT
	.align		4
.L_3:
        /*0018*/ 	.byte	0x04, 0x2f
        /*001a*/ 	.short	(.L_5 - .L_4)
	.align		4
.L_4:
        /*001c*/ 	.word	index@(cpfxsum)
        /*0020*/ 	.word	0x0000000d


	//----- nvinfo : EIATTR_FRAME_SIZE
	.align		4
.L_5:
        /*0024*/ 	.byte	0x04, 0x11
        /*0026*/ 	.short	(.L_7 - .L_6)
	.align		4
.L_6:
        /*0028*/ 	.word	index@(cpfxsum)
        /*002c*/ 	.word	0x00000000


	//----- nvinfo : EIATTR_MIN_STACK_SIZE
	.align		4
.L_7:
        /*0030*/ 	.byte	0x04, 0x12
        /*0032*/ 	.short	(.L_9 - .L_8)
	.align		4
.L_8:
        /*0034*/ 	.word	index@(cpfxsum)
        /*0038*/ 	.word	0x00000000


	//----- nvinfo : EIATTR_MIN_STACK_SIZE
	.align		4
.L_9:
        /*003c*/ 	.byte	0x04, 0x12
        /*003e*/ 	.short	(.L_11 - .L_10)
	.align		4
.L_10:
        /*0040*/ 	.word	index@(pfxsum)
        /*0044*/ 	.word	0x00000000
.L_11:


//--------------------- .nv.compat                --------------------------
	.section	.nv.compat,"",@"SHT_CUDA_COMPAT_INFO"
	.align	4
        /*0000*/ 	.byte	0x02, 0x09, 0x00, 0x00, 0x02, 0x02, 0x01, 0x00, 0x02, 0x05, 0x05, 0x00, 0x03, 0x07, 0x01, 0x01
        /*0010*/ 	.byte	0x02, 0x03, 0x00, 0x00, 0x02, 0x06, 0x01, 0x00, 0x04, 0x0b, 0x08, 0x00, 0x09, 0x00, 0x00, 0x00
        /*0020*/ 	.byte	0x00, 0x00, 0x00, 0x00


//--------------------- .nv.info.cpfxsum          --------------------------
	.section	.nv.info.cpfxsum,"",@"SHT_CUDA_INFO"
	.sectionflags	@""
	.align	4


	//----- nvinfo : EIATTR_CUDA_API_VERSION
	.align		4
        /*0000*/ 	.byte	0x04, 0x37
        /*0002*/ 	.short	(.L_13 - .L_12)
.L_12:
        /*0004*/ 	.word	0x00000082


	//----- nvinfo : EIATTR_KPARAM_INFO
	.align		4
.L_13:
        /*0008*/ 	.byte	0x04, 0x17
        /*000a*/ 	.short	(.L_15 - .L_14)
.L_14:
        /*000c*/ 	.word	0x00000000
        /*0010*/ 	.short	0x0002
        /*0012*/ 	.short	0x0010
        /*0014*/ 	.byte	0x00, 0xf0, 0x11, 0x00


	//----- nvinfo : EIATTR_KPARAM_INFO
	.align		4
.L_15:
        /*0018*/ 	.byte	0x04, 0x17
        /*001a*/ 	.short	(.L_17 - .L_16)
.L_16:
        /*001c*/ 	.word	0x00000000
        /*0020*/ 	.short	0x0001
        /*0022*/ 	.short	0x0008
        /*0024*/ 	.byte	0x00, 0xf5, 0x21, 0x00


	//----- nvinfo : EIATTR_KPARAM_INFO
	.align		4
.L_17:
        /*0028*/ 	.byte	0x04, 0x17
        /*002a*/ 	.short	(.L_19 - .L_18)
.L_18:
        /*002c*/ 	.word	0x00000000
        /*0030*/ 	.short	0x0000
        /*0032*/ 	.short	0x0000
        /*0034*/ 	.byte	0x00, 0xf5, 0x21, 0x00


	//----- nvinfo : EIATTR_SPARSE_MMA_MASK
	.align		4
.L_19:
        /*0038*/ 	.byte	0x03, 0x50
        /*003a*/ 	.short	0x0000


	//----- nvinfo : EIATTR_MAXREG_COUNT
	.align		4
        /*003c*/ 	.byte	0x03, 0x1b
        /*003e*/ 	.short	0x00ff


	//----- nvinfo : EIATTR_NUM_BARRIERS
	.align		4
        /*0040*/ 	.byte	0x02, 0x4c
        /*0042*/ 	.byte	0x01
	.zero		1


	//----- nvinfo : EIATTR_MERCURY_ISA_VERSION
	.align		4
        /*0044*/ 	.byte	0x03, 0x5f
        /*0046*/ 	.short	0x0101


	//----- nvinfo : EIATTR_VRC_CTA_INIT_COUNT
	.align		4
        /*0048*/ 	.byte	0x02, 0x4a
	.zero		1
	.zero		1


	//----- nvinfo : EIATTR_EXIT_INSTR_OFFSETS
	.align		4
        /*004c*/ 	.byte	0x04, 0x1c
        /*004e*/ 	.short	(.L_21 - .L_20)


	//   ....[0]....
.L_20:
        /*0050*/ 	.word	0x000003f0


	//----- nvinfo : EIATTR_CBANK_PARAM_SIZE
	.align		4
.L_21:
        /*0054*/ 	.byte	0x03, 0x19
        /*0056*/ 	.short	0x0014


	//----- nvinfo : EIATTR_PARAM_CBANK
	.align		4
        /*0058*/ 	.byte	0x04, 0x0a
        /*005a*/ 	.short	(.L_23 - .L_22)
	.align		4
.L_22:
        /*005c*/ 	.word	index@(.nv.constant0.cpfxsum)
        /*0060*/ 	.short	0x0380
        /*0062*/ 	.short	0x0014


	//----- nvinfo : EIATTR_SW_WAR
	.align		4
.L_23:
        /*0064*/ 	.byte	0x04, 0x36
        /*0066*/ 	.short	(.L_25 - .L_24)
.L_24:
        /*0068*/ 	.word	0x00000008
.L_25:


//--------------------- .nv.info.pfxsum           --------------------------
	.section	.nv.info.pfxsum,"",@"SHT_CUDA_INFO"
	.sectionflags	@""
	.align	4


	//----- nvinfo : EIATTR_CUDA_API_VERSION
	.align		4
        /*0000*/ 	.byte	0x04, 0x37
        /*0002*/ 	.short	(.L_27 - .L_26)
.L_26:
        /*0004*/ 	.word	0x00000082


	//----- nvinfo : EIATTR_KPARAM_INFO
	.align		4
.L_27:
        /*0008*/ 	.byte	0x04, 0x17
        /*000a*/ 	.short	(.L_29 - .L_28)
.L_28:
        /*000c*/ 	.word	0x00000000
        /*0010*/ 	.short	0x0002
        /*0012*/ 	.short	0x0010
        /*0014*/ 	.byte	0x00, 0xf0, 0x11, 0x00


	//----- nvinfo : EIATTR_KPARAM_INFO
	.align		4
.L_29:
        /*0018*/ 	.byte	0x04, 0x17
        /*001a*/ 	.short	(.L_31 - .L_30)
.L_30:
        /*001c*/ 	.word	0x00000000
        /*0020*/ 	.short	0x0001
        /*0022*/ 	.short	0x0008
        /*0024*/ 	.byte	0x00, 0xf5, 0x21, 0x00


	//----- nvinfo : EIATTR_KPARAM_INFO
	.align		4
.L_31:
        /*0028*/ 	.byte	0x04, 0x17
        /*002a*/ 	.short	(.L_33 - .L_32)
.L_32:
        /*002c*/ 	.word	0x00000000
        /*0030*/ 	.short	0x0000
        /*0032*/ 	.short	0x0000
        /*0034*/ 	.byte	0x00, 0xf5, 0x21, 0x00


	//----- nvinfo : EIATTR_SPARSE_MMA_MASK
	.align		4
.L_33:
        /*0038*/ 	.byte	0x03, 0x50
        /*003a*/ 	.short	0x0000


	//----- nvinfo : EIATTR_MAXREG_COUNT
	.align		4
        /*003c*/ 	.byte	0x03, 0x1b
        /*003e*/ 	.short	0x00ff


	//----- nvinfo : EIATTR_NUM_BARRIERS
	.align		4
        /*0040*/ 	.byte	0x02, 0x4c
        /*0042*/ 	.byte	0x01
	.zero		1


	//----- nvinfo : EIATTR_MERCURY_ISA_VERSION
	.align		4
        /*0044*/ 	.byte	0x03, 0x5f
        /*0046*/ 	.short	0x0101


	//----- nvinfo : EIATTR_VRC_CTA_INIT_COUNT
	.align		4
        /*0048*/ 	.byte	0x02, 0x4a
	.zero		1
	.zero		1


	//----- nvinfo : EIATTR_EXIT_INSTR_OFFSETS
	.align		4
        /*004c*/ 	.byte	0x04, 0x1c
        /*004e*/ 	.short	(.L_35 - .L_34)


	//   ....[0]....
.L_34:
        /*0050*/ 	.word	0x000004c0


	//----- nvinfo : EIATTR_CBANK_PARAM_SIZE
	.align		4
.L_35:
        /*0054*/ 	.byte	0x03, 0x19
        /*0056*/ 	.short	0x0014


	//----- nvinfo : EIATTR_PARAM_CBANK
	.align		4
        /*0058*/ 	.byte	0x04, 0x0a
        /*005a*/ 	.short	(.L_37 - .L_36)
	.align		4
.L_36:
        /*005c*/ 	.word	index@(.nv.constant0.pfxsum)
        /*0060*/ 	.short	0x0380
        /*0062*/ 	.short	0x0014


	//----- nvinfo : EIATTR_SW_WAR
	.align		4
.L_37:
        /*0064*/ 	.byte	0x04, 0x36
        /*0066*/ 	.short	(.L_39 - .L_38)
.L_38:
        /*0068*/ 	.word	0x00000008
.L_39:


//--------------------- .nv.callgraph             --------------------------
	.section	.nv.callgraph,"",@"SHT_CUDA_CALLGRAPH"
	.align	4
	.sectionentsize	8
	.align		4
        /*0000*/ 	.word	0x00000000
	.align		4
        /*0004*/ 	.word	0xffffffff
	.align		4
        /*0008*/ 	.word	0x00000000
	.align		4
        /*000c*/ 	.word	0xfffffffe
	.align		4
        /*0010*/ 	.word	0x00000000
	.align		4
        /*0014*/ 	.word	0xfffffffd
	.align		4
        /*0018*/ 	.word	0x00000000
	.align		4
        /*001c*/ 	.word	0xfffffffc


//--------------------- .text.cpfxsum             --------------------------
	.section	.text.cpfxsum,"ax",@progbits
	.align	128
        .global         cpfxsum
        .type           cpfxsum,@function
        .size           cpfxsum,(.L_x_10 - cpfxsum)
        .other          cpfxsum,@"STO_CUDA_ENTRY STV_DEFAULT"
cpfxsum:
.text.cpfxsum:
[----:B------:R-:W-:Y:S01]  /*0000*/  LDC R1, c[0x0][0x37c] ;  /* 0x0000df00ff017b82 */ /* 0x000fe20000000800 */
[----:B------:R-:W0:Y:S07]  /*0010*/  S2R R10, SR_TID.X ;  /* 0x00000000000a7919 */ /* 0x000e2e0000002100 */
[----:B------:R-:W1:Y:S01]  /*0020*/  LDC.64 R2, c[0x0][0x380] ;  /* 0x0000e000ff027b82 */ /* 0x000e620000000a00 */
[----:B------:R-:W2:Y:S01]  /*0030*/  LDCU.64 UR8, c[0x0][0x358] ;  /* 0x00006b00ff0877ac */ /* 0x000ea20008000a00 */
[----:B------:R-:W3:Y:S06]  /*0040*/  LDCU UR6, c[0x0][0x390] ;  /* 0x00007200ff0677ac */ /* 0x000eec0008000800 */
[----:B------:R-:W4:Y:S08]  /*0050*/  S2UR UR5, SR_CgaCtaId ;  /* 0x00000000000579c3 */ /* 0x000f300000008800 */
[----:B------:R-:W5:Y:S01]  /*0060*/  LDC R8, c[0x0][0x390] ;  /* 0x0000e400ff087b82 */ /* 0x000f620000000800 */
[----:B0-----:R-:W-:-:S04]  /*0070*/  IMAD.SHL.U32 R5, R10, 0x2, RZ ;  /* 0x000000020a057824 */ /* 0x001fc800078e00ff */
[----:B-1----:R-:W-:-:S05]  /*0080*/  IMAD.WIDE.U32 R2, R5, 0x4, R2 ;  /* 0x0000000405027825 */ /* 0x002fca00078e0002 */
[----:B--2---:R-:W2:Y:S04]  /*0090*/  LDG.E R6, desc[UR8][R2.64] ;  /* 0x0000000802067981 */ /* 0x004ea8000c1e1900 */
[----:B------:R0:W2:Y:S01]  /*00a0*/  LDG.E R7, desc[UR8][R2.64+0x4] ;  /* 0x0000040802077981 */ /* 0x0000a2000c1e1900 */
[----:B------:R-:W-:Y:S01]  /*00b0*/  UMOV UR4, 0x400 ;  /* 0x0000040000047882 */ /* 0x000fe20000000000 */
[----:B------:R-:W-:Y:S01]  /*00c0*/  ISETP.NE.AND P1, PT, R10, RZ, PT ;  /* 0x000000ff0a00720c */ /* 0x000fe20003f25270 */
[----:B----4-:R-:W-:Y:S01]  /*00d0*/  ULEA UR4, UR5, UR4, 0x18 ;  /* 0x0000000405047291 */ /* 0x010fe2000f8ec0ff */
[----:B-----5:R-:W-:Y:S01]  /*00e0*/  ISETP.GE.AND P2, PT, R8, 0x2, PT ;  /* 0x000000020800780c */ /* 0x020fe20003f46270 */
[----:B---3--:R-:W-:-:S04]  /*00f0*/  USHF.R.S32.HI UR5, URZ, 0x1, UR6 ;  /* 0x00000001ff057899 */ /* 0x008fc80008011406 */
[----:B------:R-:W-:Y:S01]  /*0100*/  LEA R0, R10, UR4, 0x3 ;  /* 0x000000040a007c11 */ /* 0x000fe2000f8e18ff */
[----:B------:R-:W-:Y:S01]  /*0110*/  UISETP.GE.AND UP0, UPT, UR5, 0x1, UPT ;  /* 0x000000010500788c */ /* 0x000fe2000bf06270 */
[----:B0-----:R-:W-:Y:S02]  /*0120*/  IMAD.MOV.U32 R3, RZ, RZ, 0x1 ;  /* 0x00000001ff037424 */ /* 0x001fe400078e00ff */
[----:B------:R-:W-:Y:S01]  /*0130*/  VIADD R2, R5, 0x1 ;  /* 0x0000000105027836 */ /* 0x000fe20000000000 */
[----:B--2---:R0:W-:Y:S05]  /*0140*/  STS.64 [R0], R6 ;  /* 0x0000000600007388 */ /* 0x0041ea0000000a00 */
[----:B------:R-:W-:Y:S05]  /*0150*/  BRA.U !UP0, `(.L_x_0) ;  /* 0x00000001083c7547 */ /* 0x000fea000b800000 */
[----:B------:R-:W-:-:S07]  /*0160*/  HFMA2 R3, -RZ, RZ, 0, 5.9604644775390625e-08 ;  /* 0x00000001ff037431 */ /* 0x000fce00000001ff */
.L_x_1:
[----:B------:R-:W-:Y:S01]  /*0170*/  BAR.SYNC.DEFER_BLOCKING 0x0 ;  /* 0x0000000000007b1d */ /* 0x000fe20000010000 */
[----:B------:R-:W-:Y:S01]  /*0180*/  ISETP.GE.AND P0, PT, R10, UR5, PT ;  /* 0x000000050a007c0c */ /* 0x000fe2000bf06270 */
[----:B------:R-:W-:Y:S02]  /*0190*/  UISETP.GT.U32.AND UP0, UPT, UR5, 0x1, UPT ;  /* 0x000000010500788c */ /* 0x000fe4000bf04070 */
[----:B------:R-:W-:-:S07]  /*01a0*/  USHF.R.U32.HI UR6, URZ, 0x1, UR5 ;  /* 0x00000001ff067899 */ /* 0x000fce0008011605 */
[----:B------:R-:W-:-:S03]  /*01b0*/  UMOV UR5, UR6 ;  /* 0x0000000600057c82 */ /* 0x000fc60008000000 */
[----:B------:R-:W-:-:S05]  /*01c0*/  @!P0 IMAD R4, R2, R3, RZ ;  /* 0x0000000302048224 */ /* 0x000fca00078e02ff */
[----:B------:R-:W-:-:S05]  /*01d0*/  @!P0 LEA R4, R4, UR4, 0x2 ;  /* 0x0000000404048c11 */ /* 0x000fca000f8e10ff */
[C---:B01----:R-:W-:Y:S01]  /*01e0*/  @!P0 IMAD R6, R3.reuse, 0x4, R4 ;  /* 0x0000000403068824 */ /* 0x043fe200078e0204 */
[----:B------:R-:W-:Y:S01]  /*01f0*/  SHF.L.U32 R3, R3, 0x1, RZ ;  /* 0x0000000103037819 */ /* 0x000fe200000006ff */
[----:B------:R-:W-:Y:S04]  /*0200*/  @!P0 LDS R4, [R4+-0x4] ;  /* 0xfffffc0004048984 */ /* 0x000fe80000000800 */
[----:B------:R-:W0:Y:S02]  /*0210*/  @!P0 LDS R7, [R6+-0x4] ;  /* 0xfffffc0006078984 */ /* 0x000e240000000800 */
[----:B0-----:R-:W-:-:S05]  /*0220*/  @!P0 IMAD.IADD R7, R4, 0x1, R7 ;  /* 0x0000000104078824 */ /* 0x001fca00078e0207 */
[----:B------:R1:W-:Y:S01]  /*0230*/  @!P0 STS [R6+-0x4], R7 ;  /* 0xfffffc0706008388 */ /* 0x0003e20000000800 */
[----:B------:R-:W-:Y:S05]  /*0240*/  BRA.U UP0, `(.L_x_1) ;  /* 0xfffffffd00c87547 */ /* 0x000fea000b83ffff */
.L_x_0:
[----:B------:R-:W-:-:S05]  /*0250*/  @!P1 LEA R4, R8, UR4, 0x2 ;  /* 0x0000000408049c11 */ /* 0x000fca000f8e10ff */
[----:B------:R2:W-:Y:S01]  /*0260*/  @!P1 STS [R4+-0x4], RZ ;  /* 0xfffffcff04009388 */ /* 0x0005e20000000800 */
[----:B------:R-:W-:Y:S05]  /*0270*/  @!P2 BRA `(.L_x_2) ;  /* 0x000000000040a947 */ /* 0x000fea0003800000 */
[----:B------:R-:W3:Y:S01]  /*0280*/  LDCU UR6, c[0x0][0x390] ;  /* 0x00007200ff0677ac */ /* 0x000ee20008000800 */
[----:B------:R-:W-:-:S05]  /*0290*/  UMOV UR5, 0x1 ;  /* 0x0000000100057882 */ /* 0x000fca0000000000 */
.L_x_3:
[----:B------:R-:W-:Y:S01]  /*02a0*/  BAR.SYNC.DEFER_BLOCKING 0x0 ;  /* 0x0000000000007b1d */ /* 0x000fe20000010000 */
[----:B------:R-:W-:Y:S01]  /*02b0*/  ISETP.GE.U32.AND P0, PT, R10, UR5, PT ;  /* 0x000000050a007c0c */ /* 0x000fe2000bf06070 */
[----:B------:R-:W-:Y:S01]  /*02c0*/  USHF.L.U32 UR5, UR5, 0x1, URZ ;  /* 0x0000000105057899 */ /* 0x000fe200080006ff */
[----:B------:R-:W-:-:S03]  /*02d0*/  SHF.R.U32.HI R3, RZ, 0x1, R3 ;  /* 0x00000001ff037819 */ /* 0x000fc60000011603 */
[----:B---3--:R-:W-:-:S08]  /*02e0*/  UISETP.GE.AND UP0, UPT, UR5, UR6, UPT ;  /* 0x000000060500728c */ /* 0x008fd0000bf06270 */
[----:B--2-4-:R-:W-:-:S05]  /*02f0*/  @!P0 IMAD R4, R2, R3, RZ ;  /* 0x0000000302048224 */ /* 0x014fca00078e02ff */
[----:B------:R-:W-:-:S05]  /*0300*/  @!P0 LEA R4, R4, UR4, 0x2 ;  /* 0x0000000404048c11 */ /* 0x000fca000f8e10ff */
[----:B01----:R-:W-:Y:S01]  /*0310*/  @!P0 IMAD R7, R3, 0x4, R4 ;  /* 0x0000000403078824 */ /* 0x003fe200078e0204 */
[----:B------:R-:W-:Y:S04]  /*0320*/  @!P0 LDS R6, [R4+-0x4] ;  /* 0xfffffc0004068984 */ /* 0x000fe80000000800 */
[----:B------:R-:W0:Y:S02]  /*0330*/  @!P0 LDS R9, [R7+-0x4] ;  /* 0xfffffc0007098984 */ /* 0x000e240000000800 */
[----:B0-----:R-:W-:Y:S02]  /*0340*/  @!P0 IADD3 R6, PT, PT, R6, R9, RZ ;  /* 0x0000000906068210 */ /* 0x001fe40007ffe0ff */
[----:B------:R4:W-:Y:S04]  /*0350*/  @!P0 STS [R4+-0x4], R9 ;  /* 0xfffffc0904008388 */ /* 0x0009e80000000800 */
[----:B------:R4:W-:Y:S01]  /*0360*/  @!P0 STS [R7+-0x4], R6 ;  /* 0xfffffc0607008388 */ /* 0x0009e20000000800 */
[----:B------:R-:W-:Y:S05]  /*0370*/  BRA.U !UP0, `(.L_x_3) ;  /* 0xfffffffd08c87547 */ /* 0x000fea000b83ffff */
.L_x_2:
[----:B------:R-:W-:Y:S08]  /*0380*/  BAR.SYNC.DEFER_BLOCKING 0x0 ;  /* 0x0000000000007b1d */ /* 0x000ff00000010000 */
[----:B------:R-:W3:Y:S01]  /*0390*/  LDC.64 R2, c[0x0][0x388] ;  /* 0x0000e200ff027b82 */ /* 0x000ee20000000a00 */
[----:B01--4-:R-:W0:Y:S01]  /*03a0*/  LDS.64 R6, [R0] ;  /* 0x0000000000067984 */ /* 0x013e220000000a00 */
[----:B---3--:R-:W-:-:S05]  /*03b0*/  IMAD.WIDE.U32 R2, R5, 0x4, R2 ;  /* 0x0000000405027825 */ /* 0x008fca00078e0002 */
[----:B0-----:R-:W-:Y:S04]  /*03c0*/  STG.E desc[UR8][R2.64], R6 ;  /* 0x0000000602007986 */ /* 0x001fe8000c101908 */
[----:B------:R-:W-:Y:S01]  /*03d0*/  STG.E desc[UR8][R2.64+0x4], R7 ;  /* 0x0000040702007986 */ /* 0x000fe2000c101908 */
[----:B------:R-:W-:Y:S06]  /*03e0*/  BAR.SYNC.DEFER_BLOCKING 0x0 ;  /* 0x0000000000007b1d */ /* 0x000fec0000010000 */
[----:B------:R-:W-:Y:S05]  /*03f0*/  EXIT ;  /* 0x000000000000794d */ /* 0x000fea0003800000 */
.L_x_4:
[----:B------:R-:W-:-:S00]  /*0400*/  BRA `(.L_x_4) ;  /* 0xfffffffc00fc7947 */ /* 0x000fc0000383ffff */
[----:B------:R-:W-:-:S00]  /*0410*/  NOP ;  /* 0x0000000000007918 */ /* 0x000fc00000000000 */
        /* <DEDUP_REMOVED lines=14> */
.L_x_10:


//--------------------- .text.pfxsum              --------------------------
	.section	.text.pfxsum,"ax",@progbits
	.align	128
        .global         pfxsum
        .type           pfxsum,@function
        .size           pfxsum,(.L_x_11 - pfxsum)
        .other          pfxsum,@"STO_CUDA_ENTRY STV_DEFAULT"
pfxsum:
.text.pfxsum:
[----:B------:R-:W-:Y:S01]  /*0000*/  LDC R1, c[0x0][0x37c] ;  /* 0x0000df00ff017b82 */ /* 0x000fe20000000800 */
[----:B------:R-:W0:Y:S01]  /*0010*/  S2R R2, SR_TID.X ;  /* 0x0000000000027919 */ /* 0x000e220000002100 */
[----:B------:R-:W1:Y:S06]  /*0020*/  LDCU UR4, c[0x0][0x390] ;  /* 0x00007200ff0477ac */ /* 0x000e6c0008000800 */
[----:B------:R-:W2:Y:S01]  /*0030*/  LDC.64 R4, c[0x0][0x380] ;  /* 0x0000e000ff047b82 */ /* 0x000ea20000000a00 */
[----:B------:R-:W-:Y:S01]  /*0040*/  IMAD.MOV.U32 R6, RZ, RZ, RZ ;  /* 0x000000ffff067224 */ /* 0x000fe200078e00ff */
[----:B------:R-:W3:Y:S01]  /*0050*/  LDCU.64 UR6, c[0x0][0x358] ;  /* 0x00006b00ff0677ac */ /* 0x000ee20008000a00 */
[----:B------:R-:W-:-:S02]  /*0060*/  IMAD.MOV.U32 R8, RZ, RZ, RZ ;  /* 0x000000ffff087224 */ /* 0x000fc400078e00ff */
[----:B0-----:R-:W-:-:S04]  /*0070*/  IMAD.SHL.U32 R0, R2, 0x2, RZ ;  /* 0x0000000202007824 */ /* 0x001fc800078e00ff */
[C---:B------:R-:W-:Y:S01]  /*0080*/  VIADD R3, R0.reuse, 0x1 ;  /* 0x0000000100037836 */ /* 0x040fe20000000000 */
[C---:B-1----:R-:W-:Y:S01]  /*0090*/  ISETP.GE.AND P0, PT, R0.reuse, UR4, PT ;  /* 0x0000000400007c0c */ /* 0x042fe2000bf06270 */
[----:B--2---:R-:W-:-:S03]  /*00a0*/  IMAD.WIDE.U32 R4, R0, 0x4, R4 ;  /* 0x0000000400047825 */ /* 0x004fc600078e0004 */
[----:B------:R-:W-:-:S09]  /*00b0*/  ISETP.GE.AND P1, PT, R3, UR4, PT ;  /* 0x0000000403007c0c */ /* 0x000fd2000bf26270 */
[----:B---3--:R-:W2:Y:S04]  /*00c0*/  @!P0 LDG.E R6, desc[UR6][R4.64] ;  /* 0x0000000604068981 */ /* 0x008ea8000c1e1900 */
[----:B------:R0:W3:Y:S01]  /*00d0*/  @!P1 LDG.E R8, desc[UR6][R4.64+0x4] ;  /* 0x0000040604089981 */ /* 0x0000e2000c1e1900 */
[----:B------:R-:W1:Y:S01]  /*00e0*/  S2UR UR5, SR_CgaCtaId ;  /* 0x00000000000579c3 */ /* 0x000e620000008800 */
[----:B------:R-:W-:Y:S01]  /*00f0*/  I2FP.F32.S32 R7, UR4 ;  /* 0x0000000400077c45 */ /* 0x000fe20008201400 */
[----:B------:R-:W-:Y:S02]  /*0100*/  IMAD.MOV.U32 R10, RZ, RZ, 0x1 ;  /* 0x00000001ff0a7424 */ /* 0x000fe400078e00ff */
[----:B------:R-:W-:Y:S01]  /*0110*/  IMAD.MOV.U32 R12, RZ, RZ, 0x1 ;  /* 0x00000001ff0c7424 */ /* 0x000fe200078e00ff */
[----:B------:R-:W-:-:S04]  /*0120*/  LEA.HI R7, R7, 0xffffff81, RZ, 0x9 ;  /* 0xffffff8107077811 */ /* 0x000fc800078f48ff */
[----:B------:R-:W-:-:S04]  /*0130*/  SHF.L.U32 R7, R10, R7, RZ ;  /* 0x000000070a077219 */ /* 0x000fc800000006ff */
[----:B------:R-:W-:Y:S01]  /*0140*/  ISETP.GE.U32.AND P0, PT, R7, UR4, PT ;  /* 0x0000000407007c0c */ /* 0x000fe2000bf06070 */
[----:B------:R-:W-:-:S03]  /*0150*/  UMOV UR4, 0x400 ;  /* 0x0000040000047882 */ /* 0x000fc60000000000 */
[----:B------:R-:W-:Y:S02]  /*0160*/  SEL R10, RZ, 0x1, P0 ;  /* 0x00000001ff0a7807 */ /* 0x000fe40000000000 */
[----:B------:R-:W-:Y:S02]  /*0170*/  ISETP.NE.AND P0, PT, R2, RZ, PT ;  /* 0x000000ff0200720c */ /* 0x000fe40003f05270 */
[----:B------:R-:W-:Y:S01]  /*0180*/  SHF.L.U32 R10, R7, R10, RZ ;  /* 0x0000000a070a7219 */ /* 0x000fe200000006ff */
[----:B-1----:R-:W-:-:S03]  /*0190*/  ULEA UR4, UR5, UR4, 0x18 ;  /* 0x0000000405047291 */ /* 0x002fc6000f8ec0ff */
[----:B0-----:R-:W-:Y:S02]  /*01a0*/  SHF.R.S32.HI R4, RZ, 0x1, R10 ;  /* 0x00000001ff047819 */ /* 0x001fe4000001140a */
[----:B------:R-:W-:Y:S02]  /*01b0*/  ISETP.GE.AND P1, PT, R10, 0x2, PT ;  /* 0x000000020a00780c */ /* 0x000fe40003f26270 */
[----:B------:R-:W-:Y:S02]  /*01c0*/  ISETP.GE.AND P2, PT, R4, 0x1, PT ;  /* 0x000000010400780c */ /* 0x000fe40003f46270 */
[----:B------:R-:W-:-:S05]  /*01d0*/  LEA R5, R2, UR4, 0x3 ;  /* 0x0000000402057c11 */ /* 0x000fca000f8e18ff */
[----:B--2---:R0:W-:Y:S04]  /*01e0*/  STS [R5], R6 ;  /* 0x0000000605007388 */ /* 0x0041e80000000800 */
[----:B---3--:R0:W-:Y:S02]  /*01f0*/  STS [R5+0x4], R8 ;  /* 0x0000040805007388 */ /* 0x0081e40000000800 */
[----:B------:R-:W-:Y:S05]  /*0200*/  @!P2 BRA `(.L_x_5) ;  /* 0x000000000038a947 */ /* 0x000fea0003800000 */
[----:B------:R-:W-:-:S07]  /*0210*/  IMAD.MOV.U32 R12, RZ, RZ, 0x1 ;  /* 0x00000001ff0c7424 */ /* 0x000fce00078e00ff */
.L_x_6:
[----:B------:R-:W-:Y:S01]  /*0220*/  BAR.SYNC.DEFER_BLOCKING 0x0 ;  /* 0x0000000000007b1d */ /* 0x000fe20000010000 */
[----:B------:R-:W-:-:S13]  /*0230*/  ISETP.GE.AND P2, PT, R2, R4, PT ;  /* 0x000000040200720c */ /* 0x000fda0003f46270 */
[----:B0-----:R-:W-:-:S05]  /*0240*/  @!P2 IMAD R6, R3, R12, RZ ;  /* 0x0000000c0306a224 */ /* 0x001fca00078e02ff */
[----:B------:R-:W-:-:S05]  /*0250*/  @!P2 LEA R7, R6, UR4, 0x2 ;  /* 0x000000040607ac11 */ /* 0x000fca000f8e10ff */
[C---:B------:R-:W-:Y:S02]  /*0260*/  @!P2 IMAD R6, R12.reuse, 0x4, R7 ;  /* 0x000000040c06a824 */ /* 0x040fe400078e0207 */
[----:B------:R-:W-:Y:S01]  /*0270*/  @!P2 LDS R7, [R7+-0x4] ;  /* 0xfffffc000707a984 */ /* 0x000fe20000000800 */
[----:B------:R-:W-:-:S03]  /*0280*/  IMAD.SHL.U32 R12, R12, 0x2, RZ ;  /* 0x000000020c0c7824 */ /* 0x000fc600078e00ff */
[----:B------:R-:W0:Y:S02]  /*0290*/  @!P2 LDS R8, [R6+-0x4] ;  /* 0xfffffc000608a984 */ /* 0x000e240000000800 */
[----:B0-----:R-:W-:-:S05]  /*02a0*/  @!P2 IMAD.IADD R9, R7, 0x1, R8 ;  /* 0x000000010709a824 */ /* 0x001fca00078e0208 */
[----:B------:R1:W-:Y:S01]  /*02b0*/  @!P2 STS [R6+-0x4], R9 ;  /* 0xfffffc090600a388 */ /* 0x0003e20000000800 */
[----:B------:R-:W-:Y:S02]  /*02c0*/  ISETP.GT.U32.AND P2, PT, R4, 0x1, PT ;  /* 0x000000010400780c */ /* 0x000fe40003f44070 */
[----:B------:R-:W-:-:S11]  /*02d0*/  SHF.R.U32.HI R4, RZ, 0x1, R4 ;  /* 0x00000001ff047819 */ /* 0x000fd60000011604 */
[----:B-1----:R-:W-:Y:S05]  /*02e0*/  @P2 BRA `(.L_x_6) ;  /* 0xfffffffc00cc2947 */ /* 0x002fea000383ffff */
.L_x_5:
[----:B------:R-:W-:-:S05]  /*02f0*/  @!P0 LEA R4, R10, UR4, 0x2 ;  /* 0x000000040a048c11 */ /* 0x000fca000f8e10ff */
[----:B------:R1:W-:Y:S01]  /*0300*/  @!P0 STS [R4+-0x4], RZ ;  /* 0xfffffcff04008388 */ /* 0x0003e20000000800 */
[----:B------:R-:W-:Y:S05]  /*0310*/  @!P1 BRA `(.L_x_7) ;  /* 0x00000000003c9947 */ /* 0x000fea0003800000 */
[----:B------:R-:W-:-:S05]  /*0320*/  UMOV UR5, 0x1 ;  /* 0x0000000100057882 */ /* 0x000fca0000000000 */
.L_x_8:
[----:B------:R-:W-:Y:S01]  /*0330*/  BAR.SYNC.DEFER_BLOCKING 0x0 ;  /* 0x0000000000007b1d */ /* 0x000fe20000010000 */
[----:B------:R-:W-:Y:S01]  /*0340*/  ISETP.GE.U32.AND P0, PT, R2, UR5, PT ;  /* 0x0000000502007c0c */ /* 0x000fe2000bf06070 */
[----:B------:R-:W-:Y:S01]  /*0350*/  USHF.L.U32 UR5, UR5, 0x1, URZ ;  /* 0x0000000105057899 */ /* 0x000fe200080006ff */
[----:B------:R-:W-:-:S11]  /*0360*/  SHF.R.U32.HI R12, RZ, 0x1, R12 ;  /* 0x00000001ff0c7819 */ /* 0x000fd6000001160c */
[----:B-1----:R-:W-:-:S05]  /*0370*/  @!P0 IMAD R4, R3, R12, RZ ;  /* 0x0000000c03048224 */ /* 0x002fca00078e02ff */
[----:B------:R-:W-:-:S05]  /*0380*/  @!P0 LEA R7, R4, UR4, 0x2 ;  /* 0x0000000404078c11 */ /* 0x000fca000f8e10ff */
[----:B0-----:R-:W-:Y:S01]  /*0390*/  @!P0 IMAD R6, R12, 0x4, R7 ;  /* 0x000000040c068824 */ /* 0x001fe200078e0207 */
[----:B------:R-:W-:Y:S04]  /*03a0*/  @!P0 LDS R4, [R7+-0x4] ;  /* 0xfffffc0007048984 */ /* 0x000fe80000000800 */
[----:B------:R-:W0:Y:S02]  /*03b0*/  @!P0 LDS R8, [R6+-0x4] ;  /* 0xfffffc0006088984 */ /* 0x000e240000000800 */
[----:B0-----:R-:W-:Y:S02]  /*03c0*/  @!P0 IMAD.IADD R9, R4, 0x1, R8 ;  /* 0x0000000104098824 */ /* 0x001fe400078e0208 */
[----:B------:R2:W-:Y:S04]  /*03d0*/  @!P0 STS [R7+-0x4], R8 ;  /* 0xfffffc0807008388 */ /* 0x0005e80000000800 */
[----:B------:R2:W-:Y:S01]  /*03e0*/  @!P0 STS [R6+-0x4], R9 ;  /* 0xfffffc0906008388 */ /* 0x0005e20000000800 */
[----:B------:R-:W-:-:S13]  /*03f0*/  ISETP.LE.AND P0, PT, R10, UR5, PT ;  /* 0x000000050a007c0c */ /* 0x000fda000bf03270 */
[----:B--2---:R-:W-:Y:S05]  /*0400*/  @!P0 BRA `(.L_x_8) ;  /* 0xfffffffc00c88947 */ /* 0x004fea000383ffff */
.L_x_7:
[----:B------:R-:W2:Y:S01]  /*0410*/  LDCU UR4, c[0x0][0x390] ;  /* 0x00007200ff0477ac */ /* 0x000ea20008000800 */
[----:B------:R-:W-:Y:S01]  /*0420*/  BAR.SYNC.DEFER_BLOCKING 0x0 ;  /* 0x0000000000007b1d */ /* 0x000fe20000010000 */
[----:B--2---:R-:W-:Y:S02]  /*0430*/  ISETP.GE.AND P0, PT, R0, UR4, PT ;  /* 0x0000000400007c0c */ /* 0x004fe4000bf06270 */
[----:B------:R-:W-:-:S05]  /*0440*/  ISETP.GE.AND P1, PT, R3, UR4, PT ;  /* 0x0000000403007c0c */ /* 0x000fca000bf26270 */
[----:B------:R-:W2:Y:S06]  /*0450*/  LDC.64 R2, c[0x0][0x388] ;  /* 0x0000e200ff027b82 */ /* 0x000eac0000000a00 */
[----:B------:R-:W3:Y:S04]  /*0460*/  @!P0 LDS R7, [R5] ;  /* 0x0000000005078984 */ /* 0x000ee80000000800 */
[----:B------:R-:W4:Y:S01]  /*0470*/  @!P1 LDS R9, [R5+0x4] ;  /* 0x0000040005099984 */ /* 0x000f220000000800 */
[----:B--2---:R-:W-:-:S05]  /*0480*/  IMAD.WIDE.U32 R2, R0, 0x4, R2 ;  /* 0x0000000400027825 */ /* 0x004fca00078e0002 */
[----:B---3--:R-:W-:Y:S04]  /*0490*/  @!P0 STG.E desc[UR6][R2.64], R7 ;  /* 0x0000000702008986 */ /* 0x008fe8000c101906 */
[----:B----4-:R-:W-:Y:S01]  /*04a0*/  @!P1 STG.E desc[UR6][R2.64+0x4], R9 ;  /* 0x0000040902009986 */ /* 0x010fe2000c101906 */
[----:B------:R-:W-:Y:S06]  /*04b0*/  BAR.SYNC.DEFER_BLOCKING 0x0 ;  /* 0x0000000000007b1d */ /* 0x000fec0000010000 */
[----:B------:R-:W-:Y:S05]  /*04c0*/  EXIT ;  /* 0x000000000000794d */ /* 0x000fea0003800000 */
.L_x_9:
        /* <DEDUP_REMOVED lines=11> */
.L_x_11:


//--------------------- .nv.shared.cpfxsum        --------------------------
	.section	.nv.shared.cpfxsum,"aw",@nobits
	.sectionflags	@""
	.align	4
.nv.shared.cpfxsum:
	.zero		2048


//--------------------- .nv.shared.reserved.0     --------------------------
	.section	.nv.shared.reserved.0,"aw",@nobits
	.weak		__nv_reservedSMEM_offset_0_alias
	.size		__nv_reservedSMEM_offset_0_alias, 0, 64
	.other		__nv_reservedSMEM_offset_0_alias,@"STO_CUDA_RESERVED_SHARED STV_DEFAULT"
__nv_reservedSMEM_offset_0_alias:
	.zero		0
	.zero		64


//--------------------- .nv.shared.pfxsum         --------------------------
	.section	.nv.shared.pfxsum,"aw",@nobits
	.sectionflags	@""
	.align	4
.nv.shared.pfxsum:
	.zero		2048


//--------------------- .nv.constant0.cpfxsum     --------------------------
	.section	.nv.constant0.cpfxsum,"a",@progbits
	.sectionflags	@""
	.align	4
.nv.constant0.cpfxsum:
	.zero		916


//--------------------- .nv.constant0.pfxsum      --------------------------
	.section	.nv.constant0.pfxsum,"a",@progbits
	.sectionflags	@""
	.align	4
.nv.constant0.pfxsum:
	.zero		916


//--------------------- SYMBOLS --------------------------

	.type		.nv.reservedSmem.offset0,@object
	.size		.nv.reservedSmem.offset0,0x4
	.type		.nv.reservedSmem.cap,@object
	.size		.nv.reservedSmem.cap,0x4
